	.headerflags	@"EF_CUDA_TEXMODE_UNIFIED EF_CUDA_64BIT_ADDRESS EF_CUDA_ACCELERATORS EF_CUDA_SM90 EF_CUDA_VIRTUAL_SM(EF_CUDA_SM90)"
	.elftype	@"ET_EXEC"


//--------------------- .nv.info                  --------------------------
	.section	.nv.info,"",@"SHT_CUDA_INFO"
	.align	4


	//----- nvinfo : EIATTR_REGCOUNT
	.align		4
        /*0000*/ 	.byte	0x04, 0x2f
        /*0002*/ 	.short	(.L_1 - .L_0)
	.align		4
.L_0:
        /*0004*/ 	.word	index@(triton_poi_fused_cat_1)
        /*0008*/ 	.word	0x0000001c


	//----- nvinfo : EIATTR_MIN_STACK_SIZE
	.align		4
.L_1:
        /*000c*/ 	.byte	0x04, 0x12
        /*000e*/ 	.short	(.L_3 - .L_2)
	.align		4
.L_2:
        /*0010*/ 	.word	index@(triton_poi_fused_cat_1)
        /*0014*/ 	.word	0x00000000


	//----- nvinfo : EIATTR_FRAME_SIZE
	.align		4
.L_3:
        /*0018*/ 	.byte	0x04, 0x11
        /*001a*/ 	.short	(.L_5 - .L_4)
	.align		4
.L_4:
        /*001c*/ 	.word	index@(triton_poi_fused_cat_1)
        /*0020*/ 	.word	0x00000000


	//----- nvinfo : EIATTR_MIN_STACK_SIZE
	.align		4
.L_5:
        /*0024*/ 	.byte	0x04, 0x12
        /*0026*/ 	.short	(.L_7 - .L_6)
	.align		4
.L_6:
        /*0028*/ 	.word	index@(triton_poi_fused_cat_1)
        /*002c*/ 	.word	0x00000000
.L_7:


//--------------------- .nv.info.triton_poi_fused_cat_1 --------------------------
	.section	.nv.info.triton_poi_fused_cat_1,"",@"SHT_CUDA_INFO"
	.sectionflags	@""
	.align	4


	//----- nvinfo : EIATTR_CUDA_API_VERSION
	.align		4
        /*0000*/ 	.byte	0x04, 0x37
        /*0002*/ 	.short	(.L_9 - .L_8)
.L_8:
        /*0004*/ 	.word	0x0000007c


	//----- nvinfo : EIATTR_KPARAM_INFO
	.align		4
.L_9:
        /*0008*/ 	.byte	0x04, 0x17
        /*000a*/ 	.short	(.L_11 - .L_10)
.L_10:
        /*000c*/ 	.word	0x00000000
        /*0010*/ 	.short	0x0007
        /*0012*/ 	.short	0x0038
        /*0014*/ 	.byte	0x00, 0xf0, 0x11, 0x00


	//----- nvinfo : EIATTR_KPARAM_INFO
	.align		4
.L_11:
        /*0018*/ 	.byte	0x04, 0x17
        /*001a*/ 	.short	(.L_13 - .L_12)
.L_12:
        /*001c*/ 	.word	0x00000000
        /*0020*/ 	.short	0x0006
        /*0022*/ 	.short	0x0030
        /*0024*/ 	.byte	0x00, 0xf4, 0x21, 0x00


	//----- nvinfo : EIATTR_KPARAM_INFO
	.align		4
.L_13:
        /*0028*/ 	.byte	0x04, 0x17
        /*002a*/ 	.short	(.L_15 - .L_14)
.L_14:
        /*002c*/ 	.word	0x00000000
        /*0030*/ 	.short	0x0005
        /*0032*/ 	.short	0x0028
        /*0034*/ 	.byte	0x00, 0xf4, 0x21, 0x00


	//----- nvinfo : EIATTR_KPARAM_INFO
	.align		4
.L_15:
        /*0038*/ 	.byte	0x04, 0x17
        /*003a*/ 	.short	(.L_17 - .L_16)
.L_16:
        /*003c*/ 	.word	0x00000000
        /*0040*/ 	.short	0x0004
        /*0042*/ 	.short	0x0020
        /*0044*/ 	.byte	0x00, 0xf4, 0x21, 0x00


	//----- nvinfo : EIATTR_KPARAM_INFO
	.align		4
.L_17:
        /*0048*/ 	.byte	0x04, 0x17
        /*004a*/ 	.short	(.L_19 - .L_18)
.L_18:
        /*004c*/ 	.word	0x00000000
        /*0050*/ 	.short	0x0003
        /*0052*/ 	.short	0x0018
        /*0054*/ 	.byte	0x00, 0xf4, 0x21, 0x00


	//----- nvinfo : EIATTR_KPARAM_INFO
	.align		4
.L_19:
        /*0058*/ 	.byte	0x04, 0x17
        /*005a*/ 	.short	(.L_21 - .L_20)
.L_20:
        /*005c*/ 	.word	0x00000000
        /*0060*/ 	.short	0x0002
        /*0062*/ 	.short	0x0010
        /*0064*/ 	.byte	0x00, 0xf4, 0x21, 0x00


	//----- nvinfo : EIATTR_KPARAM_INFO
	.align		4
.L_21:
        /*0068*/ 	.byte	0x04, 0x17
        /*006a*/ 	.short	(.L_23 - .L_22)
.L_22:
        /*006c*/ 	.word	0x00000000
        /*0070*/ 	.short	0x0001
        /*0072*/ 	.short	0x0008
        /*0074*/ 	.byte	0x00, 0xf4, 0x21, 0x00


	//----- nvinfo : EIATTR_KPARAM_INFO
	.align		4
.L_23:
        /*0078*/ 	.byte	0x04, 0x17
        /*007a*/ 	.short	(.L_25 - .L_24)
.L_24:
        /*007c*/ 	.word	0x00000000
        /*0080*/ 	.short	0x0000
        /*0082*/ 	.short	0x0000
        /*0084*/ 	.byte	0x00, 0xf4, 0x21, 0x00


	//----- nvinfo : EIATTR_SPARSE_MMA_MASK
	.align		4
.L_25:
        /*0088*/ 	.byte	0x03, 0x50
        /*008a*/ 	.short	0x0000


	//----- nvinfo : EIATTR_MAXREG_COUNT
	.align		4
        /*008c*/ 	.byte	0x03, 0x1b
        /*008e*/ 	.short	0x00ff


	//----- nvinfo : EIATTR_EXIT_INSTR_OFFSETS
	.align		4
        /*0090*/ 	.byte	0x04, 0x1c
        /*0092*/ 	.short	(.L_27 - .L_26)


	//   ....[0]....
.L_26:
        /*0094*/ 	.word	0x00000590


	//   ....[1]....
        /*0098*/ 	.word	0x000005b0


	//----- nvinfo : EIATTR_REQNTID
	.align		4
.L_27:
        /*009c*/ 	.byte	0x04, 0x10
        /*009e*/ 	.short	(.L_29 - .L_28)
.L_28:
        /*00a0*/ 	.word	0x00000080
        /*00a4*/ 	.word	0x00000001
        /*00a8*/ 	.word	0x00000001


	//----- nvinfo : EIATTR_CBANK_PARAM_SIZE
	.align		4
.L_29:
        /*00ac*/ 	.byte	0x03, 0x19
        /*00ae*/ 	.short	0x003c


	//----- nvinfo : EIATTR_PARAM_CBANK
	.align		4
        /*00b0*/ 	.byte	0x04, 0x0a
        /*00b2*/ 	.short	(.L_31 - .L_30)
	.align		4
.L_30:
        /*00b4*/ 	.word	index@(.nv.constant0.triton_poi_fused_cat_1)
        /*00b8*/ 	.short	0x0210
        /*00ba*/ 	.short	0x003c


	//----- nvinfo : EIATTR_SW_WAR
	.align		4
.L_31:
        /*00bc*/ 	.byte	0x04, 0x36
        /*00be*/ 	.short	(.L_33 - .L_32)
.L_32:
        /*00c0*/ 	.word	0x00000008
.L_33:


//--------------------- .nv.callgraph             --------------------------
	.section	.nv.callgraph,"",@"SHT_CUDA_CALLGRAPH"
	.align	4
	.sectionentsize	8
	.align		4
        /*0000*/ 	.word	0x00000000
	.align		4
        /*0004*/ 	.word	0xffffffff
	.align		4
        /*0008*/ 	.word	0x00000000
	.align		4
        /*000c*/ 	.word	0xfffffffe
	.align		4
        /*0010*/ 	.word	0x00000000
	.align		4
        /*0014*/ 	.word	0xfffffffd
	.align		4
        /*0018*/ 	.word	0x00000000
	.align		4
        /*001c*/ 	.word	0xfffffffc


//--------------------- .text.triton_poi_fused_cat_1 --------------------------
	.section	.text.triton_poi_fused_cat_1,"ax",@progbits
	.align	128
        .global         triton_poi_fused_cat_1
        .type           triton_poi_fused_cat_1,@function
        .size           triton_poi_fused_cat_1,(.L_x_1 - triton_poi_fused_cat_1)
        .other          triton_poi_fused_cat_1,@"STO_CUDA_ENTRY STV_DEFAULT"
triton_poi_fused_cat_1:
.text.triton_poi_fused_cat_1:
[----:B------:R-:W0:Y:S01]  /*0000*/  LDC R1, c[0x0][0x28] ;  /* 0x00000a00ff017b82 */ /* 0x000e220000000800 */
[----:B------:R-:W1:Y:S07]  /*0010*/  S2R R0, SR_TID.X ;  /* 0x0000000000007919 */ /* 0x000e6e0000002100 */
[----:B------:R-:W2:Y:S01]  /*0020*/  LDC.64 R12, c[0x0][0x228] ;  /* 0x00008a00ff0c7b82 */ /* 0x000ea20000000a00 */
[----:B------:R-:W-:Y:S01]  /*0030*/  ULDC.64 UR4, c[0x0][0x208] ;  /* 0x0000820000047ab9 */ /* 0x000fe20000000a00 */
[----:B------:R-:W3:Y:S06]  /*0040*/  S2R R5, SR_CTAID.X ;  /* 0x0000000000057919 */ /* 0x000eec0000002500 */
[----:B------:R-:W4:Y:S08]  /*0050*/  LDC.64 R18, c[0x0][0x230] ;  /* 0x00008c00ff127b82 */ /* 0x000f300000000a00 */
[----:B------:R-:W5:Y:S01]  /*0060*/  LDC.64 R10, c[0x0][0x220] ;  /* 0x00008800ff0a7b82 */ /* 0x000f620000000a00 */
[----:B-1----:R-:W-:Y:S01]  /*0070*/  IMAD.SHL.U32 R0, R0, 0x2, RZ ;  /* 0x0000000200007824 */ /* 0x002fe200078e00ff */
[----:B---3--:R-:W-:-:S04]  /*0080*/  SHF.R.S32.HI R3, RZ, 0x17, R5 ;  /* 0x00000017ff037819 */ /* 0x008fc80000011405 */
[----:B------:R-:W-:Y:S02]  /*0090*/  LOP3.LUT R0, R0, 0xfe, RZ, 0xc0, !PT ;  /* 0x000000fe00007812 */ /* 0x000fe400078ec0ff */
[----:B------:R-:W-:-:S03]  /*00a0*/  SGXT R3, R3, 0x1 ;  /* 0x000000010303781a */ /* 0x000fc60000000200 */
[----:B------:R-:W-:-:S04]  /*00b0*/  IMAD R0, R5, 0x100, R0 ;  /* 0x0000010005007824 */ /* 0x000fc800078e0200 */
[----:B------:R-:W-:Y:S01]  /*00c0*/  IMAD.HI R5, R0, 0x38e38e39, RZ ;  /* 0x38e38e3900057827 */ /* 0x000fe200078e02ff */
[----:B------:R-:W-:Y:S02]  /*00d0*/  LEA.HI R4, R3, R0, RZ, 0x4 ;  /* 0x0000000003047211 */ /* 0x000fe400078f20ff */
[----:B------:R-:W1:Y:S02]  /*00e0*/  LDC.64 R2, c[0x0][0x210] ;  /* 0x00008400ff027b82 */ /* 0x000e640000000a00 */
[----:B------:R-:W-:Y:S02]  /*00f0*/  SHF.R.S32.HI R7, RZ, 0x4, R4 ;  /* 0x00000004ff077819 */ /* 0x000fe40000011404 */
[----:B------:R-:W-:-:S03]  /*0100*/  SHF.R.U32.HI R6, RZ, 0x1f, R5 ;  /* 0x0000001fff067819 */ /* 0x000fc60000011605 */
[----:B------:R-:W-:Y:S01]  /*0110*/  IMAD.HI R8, R7, 0x38e38e39, RZ ;  /* 0x38e38e3907087827 */ /* 0x000fe200078e02ff */
[----:B------:R-:W-:-:S04]  /*0120*/  LEA.HI.SX32 R5, R5, R6, 0x19 ;  /* 0x0000000605057211 */ /* 0x000fc800078fcaff */
[----:B------:R-:W-:-:S04]  /*0130*/  SHF.R.U32.HI R9, RZ, 0x1f, R8 ;  /* 0x0000001fff097819 */ /* 0x000fc80000011608 */
[----:B------:R-:W-:Y:S02]  /*0140*/  LEA.HI.SX32 R8, R8, R9, 0x1d ;  /* 0x0000000908087211 */ /* 0x000fe400078feaff */
[----:B------:R-:W-:Y:S01]  /*0150*/  LOP3.LUT R9, R4, 0xfffffff0, RZ, 0xc0, !PT ;  /* 0xfffffff004097812 */ /* 0x000fe200078ec0ff */
[C---:B------:R-:W-:Y:S02]  /*0160*/  IMAD R4, R5.reuse, -0x240, R0 ;  /* 0xfffffdc005047824 */ /* 0x040fe400078e0200 */
[----:B------:R-:W-:Y:S02]  /*0170*/  IMAD R7, R8, -0x24, R7 ;  /* 0xffffffdc08077824 */ /* 0x000fe400078e0207 */
[----:B------:R-:W-:Y:S02]  /*0180*/  IMAD.IADD R6, R0, 0x1, -R9 ;  /* 0x0000000100067824 */ /* 0x000fe400078e0a09 */
[----:B------:R-:W-:Y:S01]  /*0190*/  IMAD R9, R5, 0x100, R4 ;  /* 0x0000010005097824 */ /* 0x000fe200078e0204 */
[----:B------:R-:W-:Y:S01]  /*01a0*/  LOP3.LUT R8, R7, 0xfffffffc, RZ, 0xc0, !PT ;  /* 0xfffffffc07087812 */ /* 0x000fe200078ec0ff */
[--C-:B------:R-:W-:Y:S01]  /*01b0*/  IMAD R4, R5, 0x40, R6.reuse ;  /* 0x0000004005047824 */ /* 0x100fe200078e0206 */
[C---:B------:R-:W-:Y:S01]  /*01c0*/  ISETP.GE.AND P0, PT, R7.reuse, 0x10, PT ;  /* 0x000000100700780c */ /* 0x040fe20003f06270 */
[----:B------:R-:W-:Y:S01]  /*01d0*/  VIADD R21, R7, 0xfffffff0 ;  /* 0xfffffff007157836 */ /* 0x000fe20000000000 */
[----:B------:R-:W-:Y:S01]  /*01e0*/  ISETP.NE.AND P2, PT, R8, 0x10, PT ;  /* 0x000000100800780c */ /* 0x000fe20003f45270 */
[----:B------:R-:W-:Y:S01]  /*01f0*/  IMAD R14, R5, 0x100, R6 ;  /* 0x00000100050e7824 */ /* 0x000fe200078e0206 */
[----:B------:R-:W-:Y:S01]  /*0200*/  ISETP.GT.AND P1, PT, R7, 0x13, PT ;  /* 0x000000130700780c */ /* 0x000fe20003f24270 */
[----:B-1----:R-:W-:Y:S01]  /*0210*/  IMAD.WIDE R2, R9, 0x4, R2 ;  /* 0x0000000409027825 */ /* 0x002fe200078e0202 */
[C---:B------:R-:W-:Y:S01]  /*0220*/  ISETP.LT.AND P3, PT, R0.reuse, 0x900, !P0 ;  /* 0x000009000000780c */ /* 0x040fe20004761270 */
[----:B------:R-:W1:Y:S01]  /*0230*/  LDC.64 R8, c[0x0][0x218] ;  /* 0x00008600ff087b82 */ /* 0x000e620000000a00 */
[C---:B------:R-:W-:Y:S01]  /*0240*/  ISETP.LT.AND P4, PT, R0.reuse, 0x900, !P2 ;  /* 0x000009000000780c */ /* 0x040fe20005781270 */
[----:B------:R-:W-:Y:S01]  /*0250*/  IMAD R23, R21, 0x10, R4 ;  /* 0x0000001015177824 */ /* 0x000fe200078e0204 */
[----:B------:R-:W-:Y:S01]  /*0260*/  ISETP.LT.AND P5, PT, R0, 0x900, P1 ;  /* 0x000009000000780c */ /* 0x000fe20000fa1270 */
[----:B------:R-:W-:-:S02]  /*0270*/  IMAD R14, R7, 0x10, R14 ;  /* 0x00000010070e7824 */ /* 0x000fc400078e020e */
[----:B--2---:R-:W-:Y:S02]  /*0280*/  IMAD.WIDE R20, R21, 0x4, R12 ;  /* 0x0000000415147825 */ /* 0x004fe400078e020c */
[----:B------:R-:W2:Y:S02]  /*0290*/  LDC.64 R4, c[0x0][0x238] ;  /* 0x00008e00ff047b82 */ /* 0x000ea40000000a00 */
[----:B------:R-:W-:Y:S01]  /*02a0*/  VIADD R13, R14, 0xfffffec0 ;  /* 0xfffffec00e0d7836 */ /* 0x000fe20000000000 */
[----:B------:R-:W-:Y:S01]  /*02b0*/  CS2R R14, SRZ ;  /* 0x00000000000e7805 */ /* 0x000fe2000001ff00 */
[----:B------:R-:W-:Y:S01]  /*02c0*/  IMAD.MOV.U32 R12, RZ, RZ, RZ ;  /* 0x000000ffff0c7224 */ /* 0x000fe200078e00ff */
[----:B------:R-:W-:Y:S01]  /*02d0*/  CS2R R16, SRZ ;  /* 0x0000000000107805 */ /* 0x000fe2000001ff00 */
[----:B----4-:R-:W-:-:S03]  /*02e0*/  IMAD.WIDE R18, R13, 0x4, R18 ;  /* 0x000000040d127825 */ /* 0x010fc600078e0212 */
[----:B------:R3:W4:Y:S01]  /*02f0*/  @P3 LDG.E.64 R14, desc[UR4][R2.64] ;  /* 0x00000004020e3981 */ /* 0x000722000c1e1b00 */
[----:B------:R-:W-:Y:S02]  /*0300*/  IMAD.MOV.U32 R13, RZ, RZ, RZ ;  /* 0x000000ffff0d7224 */ /* 0x000fe400078e00ff */
[----:B-----5:R-:W-:Y:S01]  /*0310*/  IMAD.WIDE R22, R23, 0x4, R10 ;  /* 0x0000000417167825 */ /* 0x020fe200078e020a */
[----:B------:R-:W-:Y:S01]  /*0320*/  CS2R R10, SRZ ;  /* 0x00000000000a7805 */ /* 0x000fe2000001ff00 */
[----:B------:R-:W5:Y:S02]  /*0330*/  @P4 LDG.E.EL R12, desc[UR4][R20.64] ;  /* 0x00000004140c4981 */ /* 0x000f64000c2e1900 */
[----:B-1----:R-:W-:Y:S02]  /*0340*/  IMAD.WIDE R8, R7, 0x4, R8 ;  /* 0x0000000407087825 */ /* 0x002fe400078e0208 */
[----:B------:R-:W5:Y:S01]  /*0350*/  @P5 LDG.E.64 R16, desc[UR4][R18.64] ;  /* 0x0000000412105981 */ /* 0x000f62000c1e1b00 */
[----:B---3--:R-:W1:Y:S01]  /*0360*/  LDC.64 R2, c[0x0][0x240] ;  /* 0x00009000ff027b82 */ /* 0x008e620000000a00 */
[----:B------:R-:W-:-:S02]  /*0370*/  IMAD.MOV.U32 R6, RZ, RZ, RZ ;  /* 0x000000ffff067224 */ /* 0x000fc400078e00ff */
[----:B------:R-:W3:Y:S01]  /*0380*/  @P4 LDG.E.64 R10, desc[UR4][R22.64] ;  /* 0x00000004160a4981 */ /* 0x000ee2000c1e1b00 */
[----:B--2---:R-:W-:Y:S01]  /*0390*/  IMAD.WIDE R24, R7, 0x4, R4 ;  /* 0x0000000407187825 */ /* 0x004fe200078e0204 */
[----:B------:R-:W-:Y:S02]  /*03a0*/  CS2R R4, SRZ ;  /* 0x0000000000047805 */ /* 0x000fe4000001ff00 */
[----:B------:R5:W2:Y:S01]  /*03b0*/  @P4 LDG.E.EL R6, desc[UR4][R20.64] ;  /* 0x0000000414064981 */ /* 0x000aa2000c2e1900 */
[----:B------:R-:W-:-:S03]  /*03c0*/  IMAD.MOV.U32 R7, RZ, RZ, RZ ;  /* 0x000000ffff077224 */ /* 0x000fc600078e00ff */
[----:B------:R-:W2:Y:S04]  /*03d0*/  @P5 LDG.E.EL R13, desc[UR4][R24.64+-0x50] ;  /* 0xffffb004180d5981 */ /* 0x000ea8000c2e1900 */
[----:B------:R-:W2:Y:S04]  /*03e0*/  @P3 LDG.E.EL R7, desc[UR4][R8.64] ;  /* 0x0000000408073981 */ /* 0x000ea8000c2e1900 */
[----:B------:R1:W2:Y:S04]  /*03f0*/  @P3 LDG.E.EL R4, desc[UR4][R8.64] ;  /* 0x0000000408043981 */ /* 0x0002a8000c2e1900 */
[----:B------:R-:W2:Y:S01]  /*0400*/  @P5 LDG.E.EL R5, desc[UR4][R24.64+-0x50] ;  /* 0xffffb00418055981 */ /* 0x000ea2000c2e1900 */
[----:B-1----:R-:W-:Y:S01]  /*0410*/  IMAD.WIDE R2, R0, 0x4, R2 ;  /* 0x0000000400027825 */ /* 0x002fe200078e0202 */
[----:B----4-:R-:W-:-:S02]  /*0420*/  SEL R14, R14, RZ, P3 ;  /* 0x000000ff0e0e7207 */ /* 0x010fc40001800000 */
[----:B------:R-:W-:Y:S02]  /*0430*/  SEL R15, R15, RZ, P3 ;  /* 0x000000ff0f0f7207 */ /* 0x000fe40001800000 */
[----:B-----5:R-:W-:Y:S02]  /*0440*/  SEL R21, R12, RZ, P4 ;  /* 0x000000ff0c157207 */ /* 0x020fe40002000000 */
[----:B------:R-:W-:Y:S02]  /*0450*/  SEL R16, R16, RZ, P5 ;  /* 0x000000ff10107207 */ /* 0x000fe40002800000 */
[----:B------:R-:W-:Y:S02]  /*0460*/  SEL R12, R17, RZ, P5 ;  /* 0x000000ff110c7207 */ /* 0x000fe40002800000 */
[----:B---3--:R-:W-:Y:S02]  /*0470*/  SEL R10, R10, RZ, P4 ;  /* 0x000000ff0a0a7207 */ /* 0x008fe40002000000 */
[----:B------:R-:W-:-:S02]  /*0480*/  SEL R11, R11, RZ, P4 ;  /* 0x000000ff0b0b7207 */ /* 0x000fc40002000000 */
[----:B--2---:R-:W-:Y:S02]  /*0490*/  SEL R6, R6, RZ, P4 ;  /* 0x000000ff06067207 */ /* 0x004fe40002000000 */
[----:B------:R-:W-:Y:S02]  /*04a0*/  SEL R13, R13, RZ, P5 ;  /* 0x000000ff0d0d7207 */ /* 0x000fe40002800000 */
[----:B0-----:R-:W-:Y:S02]  /*04b0*/  SEL R9, R7, RZ, P3 ;  /* 0x000000ff07097207 */ /* 0x001fe40001800000 */
[----:B------:R-:W-:Y:S02]  /*04c0*/  SEL R4, R4, RZ, P3 ;  /* 0x000000ff04047207 */ /* 0x000fe40001800000 */
[----:B------:R-:W-:Y:S02]  /*04d0*/  ISETP.GE.AND P3, PT, R0, 0x900, PT ;  /* 0x000009000000780c */ /* 0x000fe40003f66270 */
[----:B------:R-:W-:Y:S01]  /*04e0*/  SEL R5, R5, RZ, P5 ;  /* 0x000000ff05057207 */ /* 0x000fe20002800000 */
[----:B------:R-:W-:-:S04]  /*04f0*/  FADD R7, R16, R13 ;  /* 0x0000000d10077221 */ /* 0x000fc80000000000 */
[----:B------:R-:W-:Y:S01]  /*0500*/  FADD R5, R12, R5 ;  /* 0x000000050c057221 */ /* 0x000fe20000000000 */
[----:B------:R-:W-:Y:S01]  /*0510*/  FADD R10, R10, R21 ;  /* 0x000000150a0a7221 */ /* 0x000fe20000000000 */
[----:B------:R-:W-:Y:S01]  /*0520*/  FADD R6, R11, R6 ;  /* 0x000000060b067221 */ /* 0x000fe20000000000 */
[----:B------:R-:W-:Y:S01]  /*0530*/  FADD R9, R14, R9 ;  /* 0x000000090e097221 */ /* 0x000fe20000000000 */
[----:B------:R-:W-:Y:S01]  /*0540*/  FADD R15, R15, R4 ;  /* 0x000000040f0f7221 */ /* 0x000fe20000000000 */
[----:B------:R-:W-:Y:S02]  /*0550*/  @P2 FSEL R10, R7, RZ, P1 ;  /* 0x000000ff070a2208 */ /* 0x000fe40000800000 */
[----:B------:R-:W-:Y:S02]  /*0560*/  @P2 FSEL R6, R5, RZ, P1 ;  /* 0x000000ff05062208 */ /* 0x000fe40000800000 */
[----:B------:R-:W-:Y:S02]  /*0570*/  FSEL R10, R9, R10, !P0 ;  /* 0x0000000a090a7208 */ /* 0x000fe40004000000 */
[----:B------:R-:W-:Y:S01]  /*0580*/  FSEL R11, R15, R6, !P0 ;  /* 0x000000060f0b7208 */ /* 0x000fe20004000000 */
[----:B------:R-:W-:Y:S06]  /*0590*/  @P3 EXIT ;  /* 0x000000000000394d */ /* 0x000fec0003800000 */
[----:B------:R-:W-:Y:S01]  /*05a0*/  STG.E.64 desc[UR4][R2.64], R10 ;  /* 0x0000000a02007986 */ /* 0x000fe2000c101b04 */
[----:B------:R-:W-:Y:S05]  /*05b0*/  EXIT ;  /* 0x000000000000794d */ /* 0x000fea0003800000 */
.L_x_0:
[----:B------:R-:W-:-:S00]  /*05c0*/  BRA `(.L_x_0) ;  /* 0xfffffffc00fc7947 */ /* 0x000fc0000383ffff */
[----:B------:R-:W-:-:S00]  /*05d0*/  NOP ;  /* 0x0000000000007918 */ /* 0x000fc00000000000 */
        /* <DEDUP_REMOVED lines=10> */
.L_x_1:


//--------------------- .nv.constant0.triton_poi_fused_cat_1 --------------------------
	.section	.nv.constant0.triton_poi_fused_cat_1,"a",@progbits
	.sectionflags	@""
	.align	4
.nv.constant0.triton_poi_fused_cat_1:
	.zero		588
